//
// Generated by NVIDIA NVVM Compiler
//
// Compiler Build ID: CL-36424714
// Cuda compilation tools, release 13.0, V13.0.88
// Based on NVVM 20.0.0
//

.version 9.0
.target sm_100
.address_size 64

	// .globl	_Z10media_cudaPdS_

.visible .entry _Z10media_cudaPdS_(
	.param .u64 .ptr .align 1 _Z10media_cudaPdS__param_0,
	.param .u64 .ptr .align 1 _Z10media_cudaPdS__param_1
)
{
	.reg .b32 	%r<2>;
	.reg .b64 	%rd<8>;
	.reg .b64 	%fd<7>;

	ld.param.u64 	%rd1, [_Z10media_cudaPdS__param_0];
	ld.param.u64 	%rd2, [_Z10media_cudaPdS__param_1];
	cvta.to.global.u64 	%rd3, %rd2;
	cvta.to.global.u64 	%rd4, %rd1;
	mov.u32 	%r1, %ctaid.x;
	mul.wide.u32 	%rd5, %r1, 8;
	add.s64 	%rd6, %rd4, %rd5;
	ld.global.f64 	%fd1, [%rd6];
	ld.global.f64 	%fd2, [%rd6+8];
	add.f64 	%fd3, %fd1, %fd2;
	ld.global.f64 	%fd4, [%rd6+16];
	add.f64 	%fd5, %fd3, %fd4;
	div.rn.f64 	%fd6, %fd5, 0d4008000000000000;
	add.s64 	%rd7, %rd3, %rd5;
	st.global.f64 	[%rd7], %fd6;
	ret;

}


// ===== COMPILED SASS (sm_100) =====

	.target	sm_100

	.elftype	@"ET_EXEC"


//--------------------- .note.nv.tkinfo           --------------------------
	.section	.note.nv.tkinfo,"",@"SHT_NOTE"
	.sectionflags	@"SHF_NOTE_NV_TKINFO"
	.tkinfo
        /*0018*/ 	.word	0x00000002
        /*0030*/ 	.string	""
        /*0030*/ 	.string	"ptxas"
        /*0030*/ 	.string	"Cuda compilation tools, release 13.0, V13.0.88"
        /*0030*/ 	.string	"Build cuda_13.0.r13.0/compiler.36424714_0"
        /*0030*/ 	.string	"-arch sm_100 -m 64 "



//--------------------- .note.nv.cuinfo           --------------------------
	.section	.note.nv.cuinfo,"",@"SHT_NOTE"
	.sectionflags	@"SHF_NOTE_NV_CUINFO"
        /*0018*/ 	.short	0x0002
        /*001a*/ 	.short	0x0064
        /*001c*/ 	.short	0x0082
	.zero		2


//--------------------- .nv.info                  --------------------------
	.section	.nv.info,"",@"SHT_CUDA_INFO"
	.align	4


	//----- nvinfo : EIATTR_REGCOUNT
	.align		4
        /*0000*/ 	.byte	0x04, 0x2f
        /*0002*/ 	.short	(.L_1 - .L_0)
	.align		4
.L_0:
        /*0004*/ 	.word	index@(_Z10media_cudaPdS_)
        /*0008*/ 	.word	0x00000017


	//----- nvinfo : EIATTR_FRAME_SIZE
	.align		4
.L_1:
        /*000c*/ 	.byte	0x04, 0x11
        /*000e*/ 	.short	(.L_3 - .L_2)
	.align		4
.L_2:
        /*0010*/ 	.word	index@($__internal_0_$__cuda_sm20_div_rn_f64_full)
        /*0014*/ 	.word	0x00000000


	//----- nvinfo : EIATTR_FRAME_SIZE
	.align		4
.L_3:
        /*0018*/ 	.byte	0x04, 0x11
        /*001a*/ 	.short	(.L_5 - .L_4)
	.align		4
.L_4:
        /*001c*/ 	.word	index@(_Z10media_cudaPdS_)
        /*0020*/ 	.word	0x00000000


	//----- nvinfo : EIATTR_MIN_STACK_SIZE
	.align		4
.L_5:
        /*0024*/ 	.byte	0x04, 0x12
        /*0026*/ 	.short	(.L_7 - .L_6)
	.align		4
.L_6:
        /*0028*/ 	.word	index@(_Z10media_cudaPdS_)
        /*002c*/ 	.word	0x00000000
.L_7:


//--------------------- .nv.compat                --------------------------
	.section	.nv.compat,"",@"SHT_CUDA_COMPAT_INFO"
	.align	4
        /*0000*/ 	.byte	0x02, 0x09, 0x00, 0x00, 0x02, 0x02, 0x01, 0x00, 0x02, 0x05, 0x05, 0x00, 0x03, 0x07, 0x01, 0x01
        /*0010*/ 	.byte	0x02, 0x03, 0x00, 0x00, 0x02, 0x06, 0x01, 0x00, 0x04, 0x0b, 0x08, 0x00, 0x01, 0x00, 0x00, 0x00
        /*0020*/ 	.byte	0x00, 0x00, 0x00, 0x00


//--------------------- .nv.info._Z10media_cudaPdS_ --------------------------
	.section	.nv.info._Z10media_cudaPdS_,"",@"SHT_CUDA_INFO"
	.sectionflags	@""
	.align	4


	//----- nvinfo : EIATTR_CUDA_API_VERSION
	.align		4
        /*0000*/ 	.byte	0x04, 0x37
        /*0002*/ 	.short	(.L_9 - .L_8)
.L_8:
        /*0004*/ 	.word	0x00000082


	//----- nvinfo : EIATTR_KPARAM_INFO
	.align		4
.L_9:
        /*0008*/ 	.byte	0x04, 0x17
        /*000a*/ 	.short	(.L_11 - .L_10)
.L_10:
        /*000c*/ 	.word	0x00000000
        /*0010*/ 	.short	0x0001
        /*0012*/ 	.short	0x0008
        /*0014*/ 	.byte	0x00, 0xf5, 0x21, 0x00


	//----- nvinfo : EIATTR_KPARAM_INFO
	.align		4
.L_11:
        /*0018*/ 	.byte	0x04, 0x17
        /*001a*/ 	.short	(.L_13 - .L_12)
.L_12:
        /*001c*/ 	.word	0x00000000
        /*0020*/ 	.short	0x0000
        /*0022*/ 	.short	0x0000
        /*0024*/ 	.byte	0x00, 0xf5, 0x21, 0x00


	//----- nvinfo : EIATTR_SPARSE_MMA_MASK
	.align		4
.L_13:
        /*0028*/ 	.byte	0x03, 0x50
        /*002a*/ 	.short	0x0000


	//----- nvinfo : EIATTR_MAXREG_COUNT
	.align		4
        /*002c*/ 	.byte	0x03, 0x1b
        /*002e*/ 	.short	0x00ff


	//----- nvinfo : EIATTR_MERCURY_ISA_VERSION
	.align		4
        /*0030*/ 	.byte	0x03, 0x5f
        /*0032*/ 	.short	0x0101


	//----- nvinfo : EIATTR_VRC_CTA_INIT_COUNT
	.align		4
        /*0034*/ 	.byte	0x02, 0x4a
	.zero		1
	.zero		1


	//----- nvinfo : EIATTR_EXIT_INSTR_OFFSETS
	.align		4
        /*0038*/ 	.byte	0x04, 0x1c
        /*003a*/ 	.short	(.L_15 - .L_14)


	//   ....[0]....
.L_14:
        /*003c*/ 	.word	0x000001f0


	//----- nvinfo : EIATTR_CRS_STACK_SIZE
	.align		4
.L_15:
        /*0040*/ 	.byte	0x04, 0x1e
        /*0042*/ 	.short	(.L_17 - .L_16)
.L_16:
        /*0044*/ 	.word	0x00000000


	//----- nvinfo : EIATTR_CBANK_PARAM_SIZE
	.align		4
.L_17:
        /*0048*/ 	.byte	0x03, 0x19
        /*004a*/ 	.short	0x0010


	//----- nvinfo : EIATTR_PARAM_CBANK
	.align		4
        /*004c*/ 	.byte	0x04, 0x0a
        /*004e*/ 	.short	(.L_19 - .L_18)
	.align		4
.L_18:
        /*0050*/ 	.word	index@(.nv.constant0._Z10media_cudaPdS_)
        /*0054*/ 	.short	0x0380
        /*0056*/ 	.short	0x0010


	//----- nvinfo : EIATTR_SW_WAR
	.align		4
.L_19:
        /*0058*/ 	.byte	0x04, 0x36
        /*005a*/ 	.short	(.L_21 - .L_20)
.L_20:
        /*005c*/ 	.word	0x00000008
.L_21:


//--------------------- .nv.callgraph             --------------------------
	.section	.nv.callgraph,"",@"SHT_CUDA_CALLGRAPH"
	.align	4
	.sectionentsize	8
	.align		4
        /*0000*/ 	.word	0x00000000
	.align		4
        /*0004*/ 	.word	0xffffffff
	.align		4
        /*0008*/ 	.word	0x00000000
	.align		4
        /*000c*/ 	.word	0xfffffffe
	.align		4
        /*0010*/ 	.word	0x00000000
	.align		4
        /*0014*/ 	.word	0xfffffffd
	.align		4
        /*0018*/ 	.word	0x00000000
	.align		4
        /*001c*/ 	.word	0xfffffffc


//--------------------- .text._Z10media_cudaPdS_  --------------------------
	.section	.text._Z10media_cudaPdS_,"ax",@progbits
	.align	128
        .global         _Z10media_cudaPdS_
        .type           _Z10media_cudaPdS_,@function
        .size           _Z10media_cudaPdS_,(.L_x_5 - _Z10media_cudaPdS_)
        .other          _Z10media_cudaPdS_,@"STO_CUDA_ENTRY STV_DEFAULT"
_Z10media_cudaPdS_:
.text._Z10media_cudaPdS_:
[----:B------:R-:W-:Y:S01]  /*0000*/  LDC R1, c[0x0][0x37c] ;  /* 0x0000df00ff017b82 */ /* 0x000fe20000000800 */
[----:B------:R-:W0:Y:S07]  /*0010*/  S2R R0, SR_CTAID.X ;  /* 0x0000000000007919 */ /* 0x000e2e0000002500 */
[----:B------:R-:W0:Y:S01]  /*0020*/  LDC.64 R2, c[0x0][0x380] ;  /* 0x0000e000ff027b82 */ /* 0x000e220000000a00 */
[----:B------:R-:W1:Y:S01]  /*0030*/  LDCU.64 UR4, c[0x0][0x358] ;  /* 0x00006b00ff0477ac */ /* 0x000e620008000a00 */
[----:B0-----:R-:W-:-:S05]  /*0040*/  IMAD.WIDE.U32 R2, R0, 0x8, R2 ;  /* 0x0000000800027825 */ /* 0x001fca00078e0002 */
[----:B-1----:R-:W2:Y:S04]  /*0050*/  LDG.E.64 R4, desc[UR4][R2.64] ;  /* 0x0000000402047981 */ /* 0x002ea8000c1e1b00 */
[----:B------:R-:W2:Y:S04]  /*0060*/  LDG.E.64 R6, desc[UR4][R2.64+0x8] ;  /* 0x0000080402067981 */ /* 0x000ea8000c1e1b00 */
[----:B------:R-:W3:Y:S01]  /*0070*/  LDG.E.64 R8, desc[UR4][R2.64+0x10] ;  /* 0x0000100402087981 */ /* 0x000ee2000c1e1b00 */
[----:B------:R-:W0:Y:S01]  /*0080*/  MUFU.RCP64H R11, 3 ;  /* 0x40080000000b7908 */ /* 0x000e220000001800 */
[----:B------:R-:W-:-:S02]  /*0090*/  IMAD.MOV.U32 R14, RZ, RZ, 0x0 ;  /* 0x00000000ff0e7424 */ /* 0x000fc400078e00ff */
[----:B------:R-:W-:Y:S02]  /*00a0*/  IMAD.MOV.U32 R15, RZ, RZ, 0x40080000 ;  /* 0x40080000ff0f7424 */ /* 0x000fe400078e00ff */
[----:B------:R-:W-:-:S06]  /*00b0*/  IMAD.MOV.U32 R10, RZ, RZ, 0x1 ;  /* 0x00000001ff0a7424 */ /* 0x000fcc00078e00ff */
[----:B0-----:R-:W-:-:S08]  /*00c0*/  DFMA R12, R10, -R14, 1 ;  /* 0x3ff000000a0c742b */ /* 0x001fd0000000080e */
[----:B------:R-:W-:-:S08]  /*00d0*/  DFMA R12, R12, R12, R12 ;  /* 0x0000000c0c0c722b */ /* 0x000fd0000000000c */
[----:B------:R-:W-:Y:S02]  /*00e0*/  DFMA R12, R10, R12, R10 ;  /* 0x0000000c0a0c722b */ /* 0x000fe4000000000a */
[----:B--2---:R-:W-:-:S06]  /*00f0*/  DADD R4, R4, R6 ;  /* 0x0000000004047229 */ /* 0x004fcc0000000006 */
[----:B------:R-:W-:Y:S02]  /*0100*/  DFMA R6, R12, -R14, 1 ;  /* 0x3ff000000c06742b */ /* 0x000fe4000000080e */
[----:B---3--:R-:W-:-:S06]  /*0110*/  DADD R4, R4, R8 ;  /* 0x0000000004047229 */ /* 0x008fcc0000000008 */
[----:B------:R-:W-:-:S08]  /*0120*/  DFMA R6, R12, R6, R12 ;  /* 0x000000060c06722b */ /* 0x000fd0000000000c */
[----:B------:R-:W-:Y:S01]  /*0130*/  DMUL R2, R4, R6 ;  /* 0x0000000604027228 */ /* 0x000fe20000000000 */
[----:B------:R-:W-:-:S07]  /*0140*/  FSETP.GEU.AND P1, PT, |R5|, 6.5827683646048100446e-37, PT ;  /* 0x036000000500780b */ /* 0x000fce0003f2e200 */
[----:B------:R-:W-:-:S08]  /*0150*/  DFMA R8, R2, -3, R4 ;  /* 0xc00800000208782b */ /* 0x000fd00000000004 */
[----:B------:R-:W-:-:S10]  /*0160*/  DFMA R2, R6, R8, R2 ;  /* 0x000000080602722b */ /* 0x000fd40000000002 */
[----:B------:R-:W-:-:S05]  /*0170*/  FFMA R6, RZ, 2.125, R3 ;  /* 0x40080000ff067823 */ /* 0x000fca0000000003 */
[----:B------:R-:W-:-:S13]  /*0180*/  FSETP.GT.AND P0, PT, |R6|, 1.469367938527859385e-39, PT ;  /* 0x001000000600780b */ /* 0x000fda0003f04200 */
[----:B------:R-:W-:Y:S05]  /*0190*/  @P0 BRA P1, `(.L_x_0) ;  /* 0x0000000000080947 */ /* 0x000fea0000800000 */
[----:B------:R-:W-:-:S07]  /*01a0*/  MOV R6, 0x1c0 ;  /* 0x000001c000067802 */ /* 0x000fce0000000f00 */
[----:B------:R-:W-:Y:S05]  /*01b0*/  CALL.REL.NOINC `($__internal_0_$__cuda_sm20_div_rn_f64_full) ;  /* 0x0000000000107944 */ /* 0x000fea0003c00000 */
.L_x_0:
[----:B------:R-:W0:Y:S02]  /*01c0*/  LDC.64 R4, c[0x0][0x388] ;  /* 0x0000e200ff047b82 */ /* 0x000e240000000a00 */
[----:B0-----:R-:W-:-:S05]  /*01d0*/  IMAD.WIDE.U32 R4, R0, 0x8, R4 ;  /* 0x0000000800047825 */ /* 0x001fca00078e0004 */
[----:B------:R-:W-:Y:S01]  /*01e0*/  STG.E.64 desc[UR4][R4.64], R2 ;  /* 0x0000000204007986 */ /* 0x000fe2000c101b04 */
[----:B------:R-:W-:Y:S05]  /*01f0*/  EXIT ;  /* 0x000000000000794d */ /* 0x000fea0003800000 */
        .weak           $__internal_0_$__cuda_sm20_div_rn_f64_full
        .type           $__internal_0_$__cuda_sm20_div_rn_f64_full,@function
        .size           $__internal_0_$__cuda_sm20_div_rn_f64_full,(.L_x_5 - $__internal_0_$__cuda_sm20_div_rn_f64_full)
$__internal_0_$__cuda_sm20_div_rn_f64_full:
[----:B------:R-:W-:Y:S01]  /*0200*/  IMAD.MOV.U32 R3, RZ, RZ, 0x3ff80000 ;  /* 0x3ff80000ff037424 */ /* 0x000fe200078e00ff */
[C---:B------:R-:W-:Y:S01]  /*0210*/  FSETP.GEU.AND P1, PT, |R5|.reuse, 1.469367938527859385e-39, PT ;  /* 0x001000000500780b */ /* 0x040fe20003f2e200 */
[----:B------:R-:W-:Y:S01]  /*0220*/  IMAD.MOV.U32 R2, RZ, RZ, 0x0 ;  /* 0x00000000ff027424 */ /* 0x000fe200078e00ff */
[----:B------:R-:W-:Y:S01]  /*0230*/  LOP3.LUT R7, R5, 0x7ff00000, RZ, 0xc0, !PT ;  /* 0x7ff0000005077812 */ /* 0x000fe200078ec0ff */
[----:B------:R-:W0:Y:S01]  /*0240*/  MUFU.RCP64H R9, R3 ;  /* 0x0000000300097308 */ /* 0x000e220000001800 */
[----:B------:R-:W-:Y:S02]  /*0250*/  IMAD.MOV.U32 R8, RZ, RZ, 0x1 ;  /* 0x00000001ff087424 */ /* 0x000fe400078e00ff */
[----:B------:R-:W-:Y:S01]  /*0260*/  IMAD.MOV.U32 R13, RZ, RZ, 0x1ca00000 ;  /* 0x1ca00000ff0d7424 */ /* 0x000fe200078e00ff */
[----:B------:R-:W-:Y:S01]  /*0270*/  ISETP.GE.U32.AND P0, PT, R7, 0x40000000, PT ;  /* 0x400000000700780c */ /* 0x000fe20003f06070 */
[----:B------:R-:W-:Y:S02]  /*0280*/  IMAD.MOV.U32 R18, RZ, RZ, R7 ;  /* 0x000000ffff127224 */ /* 0x000fe400078e0007 */
[----:B------:R-:W-:Y:S01]  /*0290*/  IMAD.MOV.U32 R19, RZ, RZ, 0x40000000 ;  /* 0x40000000ff137424 */ /* 0x000fe200078e00ff */
[----:B------:R-:W-:-:S03]  /*02a0*/  SEL R13, R13, 0x63400000, !P0 ;  /* 0x634000000d0d7807 */ /* 0x000fc60004000000 */
[----:B------:R-:W-:Y:S01]  /*02b0*/  VIADD R20, R19, 0xffffffff ;  /* 0xffffffff13147836 */ /* 0x000fe20000000000 */
[----:B0-----:R-:W-:-:S08]  /*02c0*/  DFMA R10, R8, -R2, 1 ;  /* 0x3ff00000080a742b */ /* 0x001fd00000000802 */
[----:B------:R-:W-:-:S08]  /*02d0*/  DFMA R10, R10, R10, R10 ;  /* 0x0000000a0a0a722b */ /* 0x000fd0000000000a */
[----:B------:R-:W-:Y:S01]  /*02e0*/  DFMA R14, R8, R10, R8 ;  /* 0x0000000a080e722b */ /* 0x000fe20000000008 */
[C-C-:B------:R-:W-:Y:S01]  /*02f0*/  @!P1 LOP3.LUT R10, R13.reuse, 0x80000000, R5.reuse, 0xf8, !PT ;  /* 0x800000000d0a9812 */ /* 0x140fe200078ef805 */
[----:B------:R-:W-:Y:S01]  /*0300*/  IMAD.MOV.U32 R8, RZ, RZ, R4 ;  /* 0x000000ffff087224 */ /* 0x000fe200078e0004 */
[----:B------:R-:W-:Y:S02]  /*0310*/  LOP3.LUT R9, R13, 0x800fffff, R5, 0xf8, !PT ;  /* 0x800fffff0d097812 */ /* 0x000fe400078ef805 */
[----:B------:R-:W-:Y:S01]  /*0320*/  @!P1 LOP3.LUT R11, R10, 0x100000, RZ, 0xfc, !PT ;  /* 0x001000000a0b9812 */ /* 0x000fe200078efcff */
[----:B------:R-:W-:Y:S02]  /*0330*/  @!P1 IMAD.MOV.U32 R10, RZ, RZ, RZ ;  /* 0x000000ffff0a9224 */ /* 0x000fe400078e00ff */
[----:B------:R-:W-:-:S04]  /*0340*/  DFMA R16, R14, -R2, 1 ;  /* 0x3ff000000e10742b */ /* 0x000fc80000000802 */
[----:B------:R-:W-:-:S04]  /*0350*/  @!P1 DFMA R8, R8, 2, -R10 ;  /* 0x400000000808982b */ /* 0x000fc8000000080a */
[----:B------:R-:W-:-:S06]  /*0360*/  DFMA R16, R14, R16, R14 ;  /* 0x000000100e10722b */ /* 0x000fcc000000000e */
[----:B------:R-:W-:Y:S02]  /*0370*/  @!P1 LOP3.LUT R18, R9, 0x7ff00000, RZ, 0xc0, !PT ;  /* 0x7ff0000009129812 */ /* 0x000fe400078ec0ff */
[----:B------:R-:W-:-:S03]  /*0380*/  DMUL R10, R16, R8 ;  /* 0x00000008100a7228 */ /* 0x000fc60000000000 */
[----:B------:R-:W-:-:S05]  /*0390*/  VIADD R12, R18, 0xffffffff ;  /* 0xffffffff120c7836 */ /* 0x000fca0000000000 */
[----:B------:R-:W-:Y:S01]  /*03a0*/  DFMA R14, R10, -R2, R8 ;  /* 0x800000020a0e722b */ /* 0x000fe20000000008 */
[----:B------:R-:W-:-:S04]  /*03b0*/  ISETP.GT.U32.AND P0, PT, R12, 0x7feffffe, PT ;  /* 0x7feffffe0c00780c */ /* 0x000fc80003f04070 */
[----:B------:R-:W-:-:S03]  /*03c0*/  ISETP.GT.U32.OR P0, PT, R20, 0x7feffffe, P0 ;  /* 0x7feffffe1400780c */ /* 0x000fc60000704470 */
[----:B------:R-:W-:-:S10]  /*03d0*/  DFMA R10, R16, R14, R10 ;  /* 0x0000000e100a722b */ /* 0x000fd4000000000a */
[----:B------:R-:W-:Y:S05]  /*03e0*/  @P0 BRA `(.L_x_1) ;  /* 0x0000000000680947 */ /* 0x000fea0003800000 */
[----:B------:R-:W-:-:S05]  /*03f0*/  IMAD.MOV.U32 R4, RZ, RZ, 0x40000000 ;  /* 0x40000000ff047424 */ /* 0x000fca00078e00ff */
[----:B------:R-:W-:-:S04]  /*0400*/  VIADDMNMX R7, R7, -R4, 0xb9600000, !PT ;  /* 0xb960000007077446 */ /* 0x000fc80007800904 */
[----:B------:R-:W-:-:S05]  /*0410*/  VIMNMX R4, PT, PT, R7, 0x46a00000, PT ;  /* 0x46a0000007047848 */ /* 0x000fca0003fe0100 */
[----:B------:R-:W-:Y:S02]  /*0420*/  IMAD.IADD R7, R4, 0x1, -R13 ;  /* 0x0000000104077824 */ /* 0x000fe400078e0a0d */
[----:B------:R-:W-:Y:S02]  /*0430*/  IMAD.MOV.U32 R4, RZ, RZ, RZ ;  /* 0x000000ffff047224 */ /* 0x000fe400078e00ff */
[----:B------:R-:W-:-:S06]  /*0440*/  VIADD R5, R7, 0x7fe00000 ;  /* 0x7fe0000007057836 */ /* 0x000fcc0000000000 */
[----:B------:R-:W-:-:S10]  /*0450*/  DMUL R12, R10, R4 ;  /* 0x000000040a0c7228 */ /* 0x000fd40000000000 */
[----:B------:R-:W-:-:S13]  /*0460*/  FSETP.GTU.AND P0, PT, |R13|, 1.469367938527859385e-39, PT ;  /* 0x001000000d00780b */ /* 0x000fda0003f0c200 */
[----:B------:R-:W-:Y:S05]  /*0470*/  @P0 BRA `(.L_x_2) ;  /* 0x0000000000880947 */ /* 0x000fea0003800000 */
[----:B------:R-:W-:Y:S01]  /*0480*/  DFMA R2, R10, -R2, R8 ;  /* 0x800000020a02722b */ /* 0x000fe20000000008 */
[----:B------:R-:W-:-:S09]  /*0490*/  IMAD.MOV.U32 R4, RZ, RZ, RZ ;  /* 0x000000ffff047224 */ /* 0x000fd200078e00ff */
[C---:B------:R-:W-:Y:S02]  /*04a0*/  FSETP.NEU.AND P0, PT, R3.reuse, RZ, PT ;  /* 0x000000ff0300720b */ /* 0x040fe40003f0d000 */
[----:B------:R-:W-:-:S04]  /*04b0*/  LOP3.LUT R2, R3, 0x40080000, RZ, 0x3c, !PT ;  /* 0x4008000003027812 */ /* 0x000fc800078e3cff */
[----:B------:R-:W-:-:S04]  /*04c0*/  LOP3.LUT R9, R2, 0x80000000, RZ, 0xc0, !PT ;  /* 0x8000000002097812 */ /* 0x000fc800078ec0ff */
[----:B------:R-:W-:-:S03]  /*04d0*/  LOP3.LUT R5, R9, R5, RZ, 0xfc, !PT ;  /* 0x0000000509057212 */ /* 0x000fc600078efcff */
[----:B------:R-:W-:Y:S05]  /*04e0*/  @!P0 BRA `(.L_x_2) ;  /* 0x00000000006c8947 */ /* 0x000fea0003800000 */
[----:B------:R-:W-:Y:S01]  /*04f0*/  IMAD.MOV R3, RZ, RZ, -R7 ;  /* 0x000000ffff037224 */ /* 0x000fe200078e0a07 */
[----:B------:R-:W-:Y:S01]  /*0500*/  DMUL.RP R4, R10, R4 ;  /* 0x000000040a047228 */ /* 0x000fe20000008000 */
[----:B------:R-:W-:Y:S01]  /*0510*/  IMAD.MOV.U32 R2, RZ, RZ, RZ ;  /* 0x000000ffff027224 */ /* 0x000fe200078e00ff */
[----:B------:R-:W-:-:S05]  /*0520*/  IADD3 R7, PT, PT, -R7, -0x43300000, RZ ;  /* 0xbcd0000007077810 */ /* 0x000fca0007ffe1ff */
[----:B------:R-:W-:-:S03]  /*0530*/  DFMA R2, R12, -R2, R10 ;  /* 0x800000020c02722b */ /* 0x000fc6000000000a */
[----:B------:R-:W-:-:S07]  /*0540*/  LOP3.LUT R9, R5, R9, RZ, 0x3c, !PT ;  /* 0x0000000905097212 */ /* 0x000fce00078e3cff */
[----:B------:R-:W-:-:S04]  /*0550*/  FSETP.NEU.AND P0, PT, |R3|, R7, PT ;  /* 0x000000070300720b */ /* 0x000fc80003f0d200 */
[----:B------:R-:W-:Y:S02]  /*0560*/  FSEL R12, R4, R12, !P0 ;  /* 0x0000000c040c7208 */ /* 0x000fe40004000000 */
[----:B------:R-:W-:Y:S01]  /*0570*/  FSEL R13, R9, R13, !P0 ;  /* 0x0000000d090d7208 */ /* 0x000fe20004000000 */
[----:B------:R-:W-:Y:S06]  /*0580*/  BRA `(.L_x_2) ;  /* 0x0000000000447947 */ /* 0x000fec0003800000 */
.L_x_1:
[----:B------:R-:W-:-:S14]  /*0590*/  DSETP.NAN.AND P0, PT, R4, R4, PT ;  /* 0x000000040400722a */ /* 0x000fdc0003f08000 */
[----:B------:R-:W-:Y:S05]  /*05a0*/  @P0 BRA `(.L_x_3) ;  /* 0x0000000000340947 */ /* 0x000fea0003800000 */
[----:B------:R-:W-:Y:S01]  /*05b0*/  ISETP.NE.AND P0, PT, R18, R19, PT ;  /* 0x000000131200720c */ /* 0x000fe20003f05270 */
[----:B------:R-:W-:Y:S02]  /*05c0*/  IMAD.MOV.U32 R12, RZ, RZ, 0x0 ;  /* 0x00000000ff0c7424 */ /* 0x000fe400078e00ff */
[----:B------:R-:W-:-:S10]  /*05d0*/  IMAD.MOV.U32 R13, RZ, RZ, -0x80000 ;  /* 0xfff80000ff0d7424 */ /* 0x000fd400078e00ff */
[----:B------:R-:W-:Y:S05]  /*05e0*/  @!P0 BRA `(.L_x_2) ;  /* 0x00000000002c8947 */ /* 0x000fea0003800000 */
[----:B------:R-:W-:Y:S02]  /*05f0*/  ISETP.NE.AND P0, PT, R18, 0x7ff00000, PT ;  /* 0x7ff000001200780c */ /* 0x000fe40003f05270 */
[----:B------:R-:W-:Y:S02]  /*0600*/  LOP3.LUT R4, R5, 0x40080000, RZ, 0x3c, !PT ;  /* 0x4008000005047812 */ /* 0x000fe400078e3cff */
[----:B------:R-:W-:Y:S02]  /*0610*/  ISETP.EQ.OR P0, PT, R19, RZ, !P0 ;  /* 0x000000ff1300720c */ /* 0x000fe40004702670 */
[----:B------:R-:W-:-:S11]  /*0620*/  LOP3.LUT R13, R4, 0x80000000, RZ, 0xc0, !PT ;  /* 0x80000000040d7812 */ /* 0x000fd600078ec0ff */
[----:B------:R-:W-:Y:S01]  /*0630*/  @P0 LOP3.LUT R2, R13, 0x7ff00000, RZ, 0xfc, !PT ;  /* 0x7ff000000d020812 */ /* 0x000fe200078efcff */
[----:B------:R-:W-:Y:S02]  /*0640*/  @!P0 IMAD.MOV.U32 R12, RZ, RZ, RZ ;  /* 0x000000ffff0c8224 */ /* 0x000fe400078e00ff */
[----:B------:R-:W-:Y:S02]  /*0650*/  @P0 IMAD.MOV.U32 R12, RZ, RZ, RZ ;  /* 0x000000ffff0c0224 */ /* 0x000fe400078e00ff */
[----:B------:R-:W-:Y:S01]  /*0660*/  @P0 IMAD.MOV.U32 R13, RZ, RZ, R2 ;  /* 0x000000ffff0d0224 */ /* 0x000fe200078e0002 */
[----:B------:R-:W-:Y:S06]  /*0670*/  BRA `(.L_x_2) ;  /* 0x0000000000087947 */ /* 0x000fec0003800000 */
.L_x_3:
[----:B------:R-:W-:Y:S01]  /*0680*/  LOP3.LUT R13, R5, 0x80000, RZ, 0xfc, !PT ;  /* 0x00080000050d7812 */ /* 0x000fe200078efcff */
[----:B------:R-:W-:-:S07]  /*0690*/  IMAD.MOV.U32 R12, RZ, RZ, R4 ;  /* 0x000000ffff0c7224 */ /* 0x000fce00078e0004 */
.L_x_2:
[----:B------:R-:W-:Y:S02]  /*06a0*/  IMAD.MOV.U32 R7, RZ, RZ, 0x0 ;  /* 0x00000000ff077424 */ /* 0x000fe400078e00ff */
[----:B------:R-:W-:Y:S02]  /*06b0*/  IMAD.MOV.U32 R2, RZ, RZ, R12 ;  /* 0x000000ffff027224 */ /* 0x000fe400078e000c */
[----:B------:R-:W-:Y:S01]  /*06c0*/  IMAD.MOV.U32 R3, RZ, RZ, R13 ;  /* 0x000000ffff037224 */ /* 0x000fe200078e000d */
[----:B------:R-:W-:Y:S06]  /*06d0*/  RET.REL.NODEC R6 `(_Z10media_cudaPdS_) ;  /* 0xfffffff806487950 */ /* 0x000fec0003c3ffff */
.L_x_4:
[----:B------:R-:W-:-:S00]  /*06e0*/  BRA `(.L_x_4) ;  /* 0xfffffffc00fc7947 */ /* 0x000fc0000383ffff */
[----:B------:R-:W-:-:S00]  /*06f0*/  NOP ;  /* 0x0000000000007918 */ /* 0x000fc00000000000 */
        /* <DEDUP_REMOVED lines=8> */
.L_x_5:


//--------------------- .nv.shared.reserved.0     --------------------------
	.section	.nv.shared.reserved.0,"aw",@nobits
	.weak		__nv_reservedSMEM_offset_0_alias
	.size		__nv_reservedSMEM_offset_0_alias, 0, 64
	.other		__nv_reservedSMEM_offset_0_alias,@"STO_CUDA_RESERVED_SHARED STV_DEFAULT"
__nv_reservedSMEM_offset_0_alias:
	.zero		0
	.zero		64


//--------------------- .nv.constant0._Z10media_cudaPdS_ --------------------------
	.section	.nv.constant0._Z10media_cudaPdS_,"a",@progbits
	.sectionflags	@""
	.align	4
.nv.constant0._Z10media_cudaPdS_:
	.zero		912


//--------------------- SYMBOLS --------------------------

	.type		.nv.reservedSmem.offset0,@object
	.size		.nv.reservedSmem.offset0,0x4
